	.headerflags	@"EF_CUDA_TEXMODE_UNIFIED EF_CUDA_64BIT_ADDRESS EF_CUDA_SM80 EF_CUDA_VIRTUAL_SM(EF_CUDA_SM80)"
	.elftype	@"ET_EXEC"


//--------------------- .nv.info                  --------------------------
	.section	.nv.info,"",@"SHT_CUDA_INFO"
	.align	4


	//----- nvinfo : EIATTR_REGCOUNT
	.align		4
        /*0000*/ 	.byte	0x04, 0x2f
        /*0002*/ 	.short	(.L_1 - .L_0)
	.align		4
.L_0:
        /*0004*/ 	.word	index@(triton_)
        /*0008*/ 	.word	0x00000030


	//----- nvinfo : EIATTR_MIN_STACK_SIZE
	.align		4
.L_1:
        /*000c*/ 	.byte	0x04, 0x12
        /*000e*/ 	.short	(.L_3 - .L_2)
	.align		4
.L_2:
        /*0010*/ 	.word	index@(triton_)
        /*0014*/ 	.word	0x00000000


	//----- nvinfo : EIATTR_FRAME_SIZE
	.align		4
.L_3:
        /*0018*/ 	.byte	0x04, 0x11
        /*001a*/ 	.short	(.L_5 - .L_4)
	.align		4
.L_4:
        /*001c*/ 	.word	index@(triton_)
        /*0020*/ 	.word	0x00000000


	//----- nvinfo : EIATTR_MIN_STACK_SIZE
	.align		4
.L_5:
        /*0024*/ 	.byte	0x04, 0x12
        /*0026*/ 	.short	(.L_7 - .L_6)
	.align		4
.L_6:
        /*0028*/ 	.word	index@(triton_)
        /*002c*/ 	.word	0x00000000
.L_7:


//--------------------- .nv.info.triton_          --------------------------
	.section	.nv.info.triton_,"",@"SHT_CUDA_INFO"
	.sectionflags	@""
	.align	4


	//----- nvinfo : EIATTR_CUDA_API_VERSION
	.align		4
        /*0000*/ 	.byte	0x04, 0x37
        /*0002*/ 	.short	(.L_9 - .L_8)
.L_8:
        /*0004*/ 	.word	0x0000007c


	//----- nvinfo : EIATTR_SW2861232_WAR
	.align		4
.L_9:
        /*0008*/ 	.byte	0x01, 0x35
	.zero		2


	//----- nvinfo : EIATTR_PARAM_CBANK
	.align		4
        /*000c*/ 	.byte	0x04, 0x0a
        /*000e*/ 	.short	(.L_11 - .L_10)
	.align		4
.L_10:
        /*0010*/ 	.word	index@(.nv.constant0.triton_)
        /*0014*/ 	.short	0x0160
        /*0016*/ 	.short	0x0030


	//----- nvinfo : EIATTR_CBANK_PARAM_SIZE
	.align		4
.L_11:
        /*0018*/ 	.byte	0x03, 0x19
        /*001a*/ 	.short	0x0030


	//----- nvinfo : EIATTR_KPARAM_INFO
	.align		4
        /*001c*/ 	.byte	0x04, 0x17
        /*001e*/ 	.short	(.L_13 - .L_12)
.L_12:
        /*0020*/ 	.word	0x00000000
        /*0024*/ 	.short	0x0008
        /*0026*/ 	.short	0x002c
        /*0028*/ 	.byte	0x00, 0xf0, 0x11, 0x00


	//----- nvinfo : EIATTR_KPARAM_INFO
	.align		4
.L_13:
        /*002c*/ 	.byte	0x04, 0x17
        /*002e*/ 	.short	(.L_15 - .L_14)
.L_14:
        /*0030*/ 	.word	0x00000000
        /*0034*/ 	.short	0x0007
        /*0036*/ 	.short	0x0028
        /*0038*/ 	.byte	0x00, 0xf0, 0x11, 0x00


	//----- nvinfo : EIATTR_KPARAM_INFO
	.align		4
.L_15:
        /*003c*/ 	.byte	0x04, 0x17
        /*003e*/ 	.short	(.L_17 - .L_16)
.L_16:
        /*0040*/ 	.word	0x00000000
        /*0044*/ 	.short	0x0006
        /*0046*/ 	.short	0x0024
        /*0048*/ 	.byte	0x00, 0xf0, 0x11, 0x00


	//----- nvinfo : EIATTR_KPARAM_INFO
	.align		4
.L_17:
        /*004c*/ 	.byte	0x04, 0x17
        /*004e*/ 	.short	(.L_19 - .L_18)
.L_18:
        /*0050*/ 	.word	0x00000000
        /*0054*/ 	.short	0x0005
        /*0056*/ 	.short	0x0020
        /*0058*/ 	.byte	0x00, 0xf0, 0x11, 0x00


	//----- nvinfo : EIATTR_KPARAM_INFO
	.align		4
.L_19:
        /*005c*/ 	.byte	0x04, 0x17
        /*005e*/ 	.short	(.L_21 - .L_20)
.L_20:
        /*0060*/ 	.word	0x00000000
        /*0064*/ 	.short	0x0004
        /*0066*/ 	.short	0x001c
        /*0068*/ 	.byte	0x00, 0xf0, 0x11, 0x00


	//----- nvinfo : EIATTR_KPARAM_INFO
	.align		4
.L_21:
        /*006c*/ 	.byte	0x04, 0x17
        /*006e*/ 	.short	(.L_23 - .L_22)
.L_22:
        /*0070*/ 	.word	0x00000000
        /*0074*/ 	.short	0x0003
        /*0076*/ 	.short	0x0018
        /*0078*/ 	.byte	0x00, 0xf0, 0x11, 0x00


	//----- nvinfo : EIATTR_KPARAM_INFO
	.align		4
.L_23:
        /*007c*/ 	.byte	0x04, 0x17
        /*007e*/ 	.short	(.L_25 - .L_24)
.L_24:
        /*0080*/ 	.word	0x00000000
        /*0084*/ 	.short	0x0002
        /*0086*/ 	.short	0x0010
        /*0088*/ 	.byte	0x00, 0xf0, 0x21, 0x00


	//----- nvinfo : EIATTR_KPARAM_INFO
	.align		4
.L_25:
        /*008c*/ 	.byte	0x04, 0x17
        /*008e*/ 	.short	(.L_27 - .L_26)
.L_26:
        /*0090*/ 	.word	0x00000000
        /*0094*/ 	.short	0x0001
        /*0096*/ 	.short	0x0008
        /*0098*/ 	.byte	0x00, 0xf0, 0x21, 0x00


	//----- nvinfo : EIATTR_KPARAM_INFO
	.align		4
.L_27:
        /*009c*/ 	.byte	0x04, 0x17
        /*009e*/ 	.short	(.L_29 - .L_28)
.L_28:
        /*00a0*/ 	.word	0x00000000
        /*00a4*/ 	.short	0x0000
        /*00a6*/ 	.short	0x0000
        /*00a8*/ 	.byte	0x00, 0xf0, 0x21, 0x00


	//----- nvinfo : EIATTR_MAXREG_COUNT
	.align		4
.L_29:
        /*00ac*/ 	.byte	0x03, 0x1b
        /*00ae*/ 	.short	0x00ff


	//----- nvinfo : EIATTR_EXIT_INSTR_OFFSETS
	.align		4
        /*00b0*/ 	.byte	0x04, 0x1c
        /*00b2*/ 	.short	(.L_31 - .L_30)


	//   ....[0]....
.L_30:
        /*00b4*/ 	.word	0x000013a0


	//   ....[1]....
        /*00b8*/ 	.word	0x000013c0


	//----- nvinfo : EIATTR_MAX_THREADS
	.align		4
.L_31:
        /*00bc*/ 	.byte	0x04, 0x05
        /*00be*/ 	.short	(.L_33 - .L_32)
.L_32:
        /*00c0*/ 	.word	0x00000080
        /*00c4*/ 	.word	0x00000001
        /*00c8*/ 	.word	0x00000001
.L_33:


//--------------------- .nv.callgraph             --------------------------
	.section	.nv.callgraph,"",@"SHT_CUDA_CALLGRAPH"
	.align	4
	.sectionentsize	8
	.align		4
        /*0000*/ 	.word	0x00000000
	.align		4
        /*0004*/ 	.word	0xffffffff
	.align		4
        /*0008*/ 	.word	0x00000000
	.align		4
        /*000c*/ 	.word	0xfffffffe
	.align		4
        /*0010*/ 	.word	0x00000000
	.align		4
        /*0014*/ 	.word	0xfffffffd
	.align		4
        /*0018*/ 	.word	0x00000000
	.align		4
        /*001c*/ 	.word	0xfffffffc


//--------------------- .nv.rel.action            --------------------------
	.section	.nv.rel.action,"",@"SHT_CUDA_RELOCINFO"
	.align	8
	.sectionentsize	8
        /*0000*/ 	.byte	0x73, 0x00, 0x00, 0x00, 0x00, 0x00, 0x00, 0x00, 0x00, 0x00, 0x00, 0x11, 0x25, 0x00, 0x05, 0x36


//--------------------- .nv.constant0.triton_     --------------------------
	.section	.nv.constant0.triton_,"a",@progbits
	.sectionflags	@""
	.align	4
.nv.constant0.triton_:
	.zero		400


//--------------------- .text.triton_             --------------------------
	.section	.text.triton_,"ax",@progbits
	.sectionflags	@"SHF_BARRIERS=1"
	.sectioninfo	@"SHI_REGISTERS=48"
	.align	128
        .global         triton_
        .type           triton_,@function
        .size           triton_,(.L_x_1 - triton_)
        .other          triton_,@"STO_CUDA_ENTRY STV_DEFAULT"
triton_:
.text.triton_:
[----:B------:R-:W-:Y:S02]  /*0000*/  IMAD.MOV.U32 R1, RZ, RZ, c[0x0][0x28] ;  /* 0x00000a00ff017624 */ /* 0x000fe400078e00ff */
[----:B------:R-:W0:Y:S01]  /*0010*/  S2R R8, SR_CTAID.X ;  /* 0x0000000000087919 */ /* 0x000e220000002500 */
[----:B------:R-:W-:Y:S01]  /*0020*/  IMAD.MOV.U32 R19, RZ, RZ, 0x8 ;  /* 0x00000008ff137424 */ /* 0x000fe200078e00ff */
[----:B------:R-:W-:Y:S01]  /*0030*/  CS2R R6, SRZ ;  /* 0x0000000000067805 */ /* 0x000fe2000001ff00 */
[----:B------:R-:W-:Y:S01]  /*0040*/  ULDC.64 UR6, c[0x0][0x118] ;  /* 0x0000460000067ab9 */ /* 0x000fe20000000a00 */
[----:B------:R-:W1:Y:S01]  /*0050*/  S2R R0, SR_TID.X ;  /* 0x0000000000007919 */ /* 0x000e620000002100 */
[----:B0-----:R-:W-:Y:S02]  /*0060*/  IMAD.SHL.U32 R8, R8, 0x400, RZ ;  /* 0x0000040008087824 */ /* 0x001fe400078e00ff */
[----:B-1----:R-:W-:-:S05]  /*0070*/  IMAD.SHL.U32 R9, R0, 0x8, RZ ;  /* 0x0000000800097824 */ /* 0x002fca00078e00ff */
[----:B------:R-:W-:-:S04]  /*0080*/  LOP3.LUT R9, R8, 0x3f8, R9, 0xf8, !PT ;  /* 0x000003f808097812 */ /* 0x000fc800078ef809 */
[C---:B------:R-:W-:Y:S01]  /*0090*/  LOP3.LUT R17, R9.reuse, 0x2, RZ, 0xfc, !PT ;  /* 0x0000000209117812 */ /* 0x040fe200078efcff */
[----:B------:R-:W-:-:S03]  /*00a0*/  IMAD.WIDE R24, R9, R19, c[0x0][0x160] ;  /* 0x0000580009187625 */ /* 0x000fc600078e0213 */
[----:B------:R-:W-:Y:S02]  /*00b0*/  ISETP.GE.AND P0, PT, R17, c[0x0][0x18c], PT ;  /* 0x0000630011007a0c */ /* 0x000fe40003f06270 */
[----:B------:R-:W-:-:S11]  /*00c0*/  LOP3.LUT R5, R9, 0x3, RZ, 0xfc, !PT ;  /* 0x0000000309057812 */ /* 0x000fd600078efcff */
[----:B------:R-:W2:Y:S01]  /*00d0*/  @!P0 LDG.E.64 R6, [R24.64+0x10] ;  /* 0x0000100618068981 */ /* 0x000ea2000c1e1b00 */
[----:B------:R-:W-:Y:S01]  /*00e0*/  ISETP.GE.AND P0, PT, R5, c[0x0][0x18c], PT ;  /* 0x0000630005007a0c */ /* 0x000fe20003f06270 */
[----:B------:R-:W-:-:S12]  /*00f0*/  CS2R R2, SRZ ;  /* 0x0000000000027805 */ /* 0x000fd8000001ff00 */
[----:B------:R-:W3:Y:S01]  /*0100*/  @!P0 LDG.E.64 R2, [R24.64+0x18] ;  /* 0x0000180618028981 */ /* 0x000ee2000c1e1b00 */
[----:B------:R-:W-:Y:S01]  /*0110*/  IMAD.MOV.U32 R0, RZ, RZ, c[0x0][0x17c] ;  /* 0x00005f00ff007624 */ /* 0x000fe200078e00ff */
[----:B------:R-:W-:Y:S01]  /*0120*/  ULDC UR4, c[0x0][0x184] ;  /* 0x0000610000047ab9 */ /* 0x000fe20000000800 */
[----:B------:R-:W-:Y:S01]  /*0130*/  IMAD.MOV.U32 R4, RZ, RZ, c[0x0][0x180] ;  /* 0x00006000ff047624 */ /* 0x000fe200078e00ff */
[----:B------:R-:W-:Y:S01]  /*0140*/  USHF.R.S32.HI UR4, URZ, 0x1f, UR4 ;  /* 0x0000001f3f047899 */ /* 0x000fe20008011404 */
[----:B------:R-:W-:Y:S01]  /*0150*/  IMAD.MOV.U32 R42, RZ, RZ, c[0x0][0x178] ;  /* 0x00005e00ff2a7624 */ /* 0x000fe200078e00ff */
[----:B------:R-:W-:Y:S02]  /*0160*/  SHF.R.S32.HI R44, RZ, 0x1f, R0 ;  /* 0x0000001fff2c7819 */ /* 0x000fe40000011400 */
[----:B------:R-:W-:Y:S02]  /*0170*/  IADD3 R37, R0, c[0x0][0x188], RZ ;  /* 0x0000620000257a10 */ /* 0x000fe40007ffe0ff */
[----:B------:R-:W-:-:S02]  /*0180*/  SHF.R.S32.HI R42, RZ, 0x1f, R42 ;  /* 0x0000001fff2a7819 */ /* 0x000fc4000001142a */
[--C-:B------:R-:W-:Y:S02]  /*0190*/  SHF.R.S32.HI R43, RZ, 0x1f, R4.reuse ;  /* 0x0000001fff2b7819 */ /* 0x100fe40000011404 */
[----:B------:R-:W-:-:S04]  /*01a0*/  IADD3 R37, -R37, c[0x0][0x178], R4 ;  /* 0x00005e0025257a10 */ /* 0x000fc80007ffe104 */
[----:B------:R-:W-:Y:S02]  /*01b0*/  SHF.R.S32.HI R36, RZ, 0x1f, R37 ;  /* 0x0000001fff247819 */ /* 0x000fe40000011425 */
[C---:B--2---:R-:W-:Y:S02]  /*01c0*/  ISETP.GE.U32.AND P1, PT, R6.reuse, c[0x0][0x17c], PT ;  /* 0x00005f0006007a0c */ /* 0x044fe40003f26070 */
[C---:B------:R-:W-:Y:S02]  /*01d0*/  ISETP.GE.U32.AND P2, PT, R6.reuse, c[0x0][0x184], PT ;  /* 0x0000610006007a0c */ /* 0x040fe40003f46070 */
[C---:B------:R-:W-:Y:S02]  /*01e0*/  ISETP.LT.U32.AND P4, PT, R6.reuse, c[0x0][0x178], PT ;  /* 0x00005e0006007a0c */ /* 0x040fe40003f81070 */
[----:B------:R-:W-:Y:S02]  /*01f0*/  ISETP.LT.U32.AND P0, PT, R6, c[0x0][0x180], PT ;  /* 0x0000600006007a0c */ /* 0x000fe40003f01070 */
[----:B------:R-:W-:-:S02]  /*0200*/  ISETP.GE.AND.EX P1, PT, R7, R44, PT, P1 ;  /* 0x0000002c0700720c */ /* 0x000fc40003f26310 */
[C---:B------:R-:W-:Y:S02]  /*0210*/  ISETP.GE.AND.EX P2, PT, R7.reuse, UR4, PT, P2 ;  /* 0x0000000407007c0c */ /* 0x040fe4000bf46320 */
[C---:B------:R-:W-:Y:S02]  /*0220*/  ISETP.LT.OR.EX P4, PT, R7.reuse, R42, P1, P4 ;  /* 0x0000002a0700720c */ /* 0x040fe40000f81740 */
[----:B------:R-:W-:Y:S02]  /*0230*/  ISETP.LT.OR.EX P0, PT, R7, R43, P2, P0 ;  /* 0x0000002b0700720c */ /* 0x000fe40001701700 */
[----:B------:R-:W-:Y:S02]  /*0240*/  SEL R0, RZ, c[0x0][0x178], P4 ;  /* 0x00005e00ff007a07 */ /* 0x000fe40002000000 */
[----:B------:R-:W-:Y:S02]  /*0250*/  SEL R13, R37, RZ, !P0 ;  /* 0x000000ff250d7207 */ /* 0x000fe40004000000 */
[----:B------:R-:W-:-:S02]  /*0260*/  SEL R11, R42, RZ, !P4 ;  /* 0x000000ff2a0b7207 */ /* 0x000fc40006000000 */
[----:B------:R-:W-:Y:S02]  /*0270*/  IADD3 R13, P2, P3, R6, -R13, -R0 ;  /* 0x8000000d060d7210 */ /* 0x000fe40007b5e800 */
[----:B------:R-:W-:Y:S02]  /*0280*/  SEL R6, R36, RZ, !P0 ;  /* 0x000000ff24067207 */ /* 0x000fe40004000000 */
[C---:B---3--:R-:W-:Y:S02]  /*0290*/  ISETP.GE.U32.AND P1, PT, R2.reuse, c[0x0][0x17c], PT ;  /* 0x00005f0002007a0c */ /* 0x048fe40003f26070 */
[----:B------:R-:W-:Y:S02]  /*02a0*/  IADD3.X R18, R7, ~R6, ~R11, P2, P3 ;  /* 0x8000000607127210 */ /* 0x000fe400017e6c0b */
[----:B------:R-:W-:Y:S02]  /*02b0*/  ISETP.LT.U32.AND P2, PT, R2, c[0x0][0x178], PT ;  /* 0x00005e0002007a0c */ /* 0x000fe40003f41070 */
[----:B------:R-:W-:-:S02]  /*02c0*/  ISETP.GE.AND.EX P3, PT, R3, R44, PT, P1 ;  /* 0x0000002c0300720c */ /* 0x000fc40003f66310 */
[C---:B------:R-:W-:Y:S02]  /*02d0*/  ISETP.GE.U32.AND P1, PT, R2.reuse, c[0x0][0x184], PT ;  /* 0x0000610002007a0c */ /* 0x040fe40003f26070 */
[C---:B------:R-:W-:Y:S02]  /*02e0*/  ISETP.LT.OR.EX P5, PT, R3.reuse, R42, P3, P2 ;  /* 0x0000002a0300720c */ /* 0x040fe40001fa1720 */
[----:B------:R-:W-:Y:S02]  /*02f0*/  ISETP.LT.U32.AND P2, PT, R2, c[0x0][0x180], PT ;  /* 0x0000600002007a0c */ /* 0x000fe40003f41070 */
[C---:B------:R-:W-:Y:S02]  /*0300*/  ISETP.GE.AND.EX P1, PT, R3.reuse, UR4, PT, P1 ;  /* 0x0000000403007c0c */ /* 0x040fe4000bf26310 */
[----:B------:R-:W-:Y:S02]  /*0310*/  SEL R30, RZ, c[0x0][0x178], P5 ;  /* 0x00005e00ff1e7a07 */ /* 0x000fe40002800000 */
[----:B------:R-:W-:-:S02]  /*0320*/  ISETP.LT.OR.EX P2, PT, R3, R43, P1, P2 ;  /* 0x0000002b0300720c */ /* 0x000fc40000f41720 */
[----:B------:R-:W-:Y:S02]  /*0330*/  P2R R34, PR, RZ, 0x1 ;  /* 0x00000001ff227803 */ /* 0x000fe40000000000 */
[----:B------:R-:W-:Y:S02]  /*0340*/  SEL R7, R37, RZ, !P2 ;  /* 0x000000ff25077207 */ /* 0x000fe40005000000 */
[----:B------:R-:W-:Y:S02]  /*0350*/  SEL R12, R42, RZ, !P5 ;  /* 0x000000ff2a0c7207 */ /* 0x000fe40006800000 */
[----:B------:R-:W-:Y:S02]  /*0360*/  IADD3 R30, P1, P3, R2, -R7, -R30 ;  /* 0x80000007021e7210 */ /* 0x000fe40007b3e81e */
[----:B------:R-:W-:Y:S01]  /*0370*/  LOP3.LUT R2, R9, 0x4, RZ, 0xfc, !PT ;  /* 0x0000000409027812 */ /* 0x000fe200078efcff */
[----:B------:R-:W-:Y:S01]  /*0380*/  CS2R R6, SRZ ;  /* 0x0000000000067805 */ /* 0x000fe2000001ff00 */
[----:B------:R-:W-:-:S02]  /*0390*/  SEL R11, R36, RZ, !P2 ;  /* 0x000000ff240b7207 */ /* 0x000fc40005000000 */
[----:B------:R-:W-:Y:S02]  /*03a0*/  ISETP.GE.AND P0, PT, R2, c[0x0][0x18c], PT ;  /* 0x0000630002007a0c */ /* 0x000fe40003f06270 */
[----:B------:R-:W-:Y:S02]  /*03b0*/  IADD3.X R12, R3, ~R11, ~R12, P1, P3 ;  /* 0x8000000b030c7210 */ /* 0x000fe40000fe6c0c */
[----:B------:R-:W-:Y:S02]  /*03c0*/  P2R R0, PR, RZ, 0x10 ;  /* 0x00000010ff007803 */ /* 0x000fe40000000000 */
[----:B------:R-:W-:Y:S02]  /*03d0*/  LOP3.LUT R16, R9, 0x1, RZ, 0xfc, !PT ;  /* 0x0000000109107812 */ /* 0x000fe400078efcff */
[----:B------:R-:W-:-:S05]  /*03e0*/  P2R R31, PR, RZ, 0x20 ;  /* 0x00000020ff1f7803 */ /* 0x000fca0000000000 */
[----:B------:R-:W2:Y:S02]  /*03f0*/  @!P0 LDG.E.64 R6, [R24.64+0x20] ;  /* 0x0000200618068981 */ /* 0x000ea4000c1e1b00 */
[C---:B--2---:R-:W-:Y:S02]  /*0400*/  ISETP.GE.U32.AND P1, PT, R6.reuse, c[0x0][0x17c], PT ;  /* 0x00005f0006007a0c */ /* 0x044fe40003f26070 */
[----:B------:R-:W-:Y:S02]  /*0410*/  ISETP.LT.U32.AND P3, PT, R6, c[0x0][0x178], PT ;  /* 0x00005e0006007a0c */ /* 0x000fe40003f61070 */
[----:B------:R-:W-:-:S04]  /*0420*/  ISETP.GE.AND.EX P1, PT, R7, R44, PT, P1 ;  /* 0x0000002c0700720c */ /* 0x000fc80003f26310 */
[C---:B------:R-:W-:Y:S02]  /*0430*/  ISETP.LT.OR.EX P4, PT, R7.reuse, R42, P1, P3 ;  /* 0x0000002a0700720c */ /* 0x040fe40000f81730 */
[C---:B------:R-:W-:Y:S02]  /*0440*/  ISETP.GE.U32.AND P1, PT, R6.reuse, c[0x0][0x184], PT ;  /* 0x0000610006007a0c */ /* 0x040fe40003f26070 */
[----:B------:R-:W-:Y:S02]  /*0450*/  ISETP.LT.U32.AND P3, PT, R6, c[0x0][0x180], PT ;  /* 0x0000600006007a0c */ /* 0x000fe40003f61070 */
[C---:B------:R-:W-:Y:S02]  /*0460*/  ISETP.GE.AND.EX P1, PT, R7.reuse, UR4, PT, P1 ;  /* 0x0000000407007c0c */ /* 0x040fe4000bf26310 */
[----:B------:R-:W-:Y:S02]  /*0470*/  SEL R3, RZ, c[0x0][0x178], P4 ;  /* 0x00005e00ff037a07 */ /* 0x000fe40002000000 */
[----:B------:R-:W-:-:S02]  /*0480*/  ISETP.LT.OR.EX P0, PT, R7, R43, P1, P3 ;  /* 0x0000002b0700720c */ /* 0x000fc40000f01730 */
[----:B------:R-:W-:Y:S02]  /*0490*/  SEL R4, R42, RZ, !P4 ;  /* 0x000000ff2a047207 */ /* 0x000fe40006000000 */
[----:B------:R-:W-:Y:S02]  /*04a0*/  SEL R29, R37, RZ, !P0 ;  /* 0x000000ff251d7207 */ /* 0x000fe40004000000 */
[----:B------:R-:W-:Y:S02]  /*04b0*/  P2R R38, PR, RZ, 0x1 ;  /* 0x00000001ff267803 */ /* 0x000fe40000000000 */
[----:B------:R-:W-:Y:S02]  /*04c0*/  IADD3 R29, P1, P3, R6, -R29, -R3 ;  /* 0x8000001d061d7210 */ /* 0x000fe40007b3e803 */
[----:B------:R-:W-:Y:S02]  /*04d0*/  LOP3.LUT R3, R9, 0x5, RZ, 0xfc, !PT ;  /* 0x0000000509037812 */ /* 0x000fe400078efcff */
[----:B------:R-:W-:-:S02]  /*04e0*/  SEL R27, R36, RZ, !P0 ;  /* 0x000000ff241b7207 */ /* 0x000fc40004000000 */
[----:B------:R-:W-:Y:S02]  /*04f0*/  ISETP.GE.AND P0, PT, R3, c[0x0][0x18c], PT ;  /* 0x0000630003007a0c */ /* 0x000fe40003f06270 */
[----:B------:R-:W-:Y:S02]  /*0500*/  IADD3.X R27, R7, ~R27, ~R4, P1, P3 ;  /* 0x8000001b071b7210 */ /* 0x000fe40000fe6c04 */
[----:B------:R-:W-:Y:S01]  /*0510*/  CS2R R6, SRZ ;  /* 0x0000000000067805 */ /* 0x000fe2000001ff00 */
[----:B------:R-:W-:-:S08]  /*0520*/  P2R R32, PR, RZ, 0x10 ;  /* 0x00000010ff207803 */ /* 0x000fd00000000000 */
        /* <DEDUP_REMOVED lines=13> */
[----:B------:R-:W-:Y:S02]  /*0600*/  SEL R15, R36, RZ, !P0 ;  /* 0x000000ff240f7207 */ /* 0x000fe40004000000 */
[----:B------:R-:W-:Y:S02]  /*0610*/  ISETP.GE.AND P0, PT, R9, c[0x0][0x18c], PT ;  /* 0x0000630009007a0c */ /* 0x000fe40003f06270 */
[----:B------:R-:W-:Y:S01]  /*0620*/  IADD3 R28, P1, P3, R6, -R11, -R28 ;  /* 0x8000000b061c7210 */ /* 0x000fe20007b3e81c */
[----:B------:R-:W-:Y:S01]  /*0630*/  CS2R R22, SRZ ;  /* 0x0000000000167805 */ /* 0x000fe2000001ff00 */
[----:B------:R-:W-:-:S02]  /*0640*/  P2R R33, PR, RZ, 0x10 ;  /* 0x00000010ff217803 */ /* 0x000fc40000000000 */
[----:B------:R-:W-:Y:S02]  /*0650*/  IADD3.X R26, R7, ~R15, ~R26, P1, P3 ;  /* 0x8000000f071a7210 */ /* 0x000fe40000fe6c1a */
[----:B------:R-:W-:-:S06]  /*0660*/  CS2R R6, SRZ ;  /* 0x0000000000067805 */ /* 0x000fcc000001ff00 */
[----:B------:R-:W2:Y:S01]  /*0670*/  @!P0 LDG.E.64 R6, [R24.64] ;  /* 0x0000000618068981 */ /* 0x000ea2000c1e1b00 */
[----:B------:R-:W-:-:S13]  /*0680*/  ISETP.GE.AND P0, PT, R16, c[0x0][0x18c], PT ;  /* 0x0000630010007a0c */ /* 0x000fda0003f06270 */
[----:B------:R-:W3:Y:S01]  /*0690*/  @!P0 LDG.E.64 R22, [R24.64+0x8] ;  /* 0x0000080618168981 */ /* 0x000ee2000c1e1b00 */
[----:B------:R-:W-:Y:S01]  /*06a0*/  CS2R R14, SRZ ;  /* 0x00000000000e7805 */ /* 0x000fe2000001ff00 */
[C---:B--2---:R-:W-:Y:S02]  /*06b0*/  ISETP.GE.U32.AND P5, PT, R6.reuse, c[0x0][0x17c], PT ;  /* 0x00005f0006007a0c */ /* 0x044fe40003fa6070 */
[C---:B------:R-:W-:Y:S02]  /*06c0*/  ISETP.LT.U32.AND P1, PT, R6.reuse, c[0x0][0x178], PT ;  /* 0x00005e0006007a0c */ /* 0x040fe40003f21070 */
[C---:B------:R-:W-:Y:S02]  /*06d0*/  ISETP.GE.AND.EX P5, PT, R7.reuse, R44, PT, P5 ;  /* 0x0000002c0700720c */ /* 0x040fe40003fa6350 */
[----:B------:R-:W-:Y:S02]  /*06e0*/  ISETP.GE.U32.AND P6, PT, R6, c[0x0][0x184], PT ;  /* 0x0000610006007a0c */ /* 0x000fe40003fc6070 */
[----:B------:R-:W-:-:S02]  /*06f0*/  ISETP.LT.OR.EX P5, PT, R7, R42, P5, P1 ;  /* 0x0000002a0700720c */ /* 0x000fc40002fa1710 */
[C---:B------:R-:W-:Y:S02]  /*0700*/  ISETP.GE.AND.EX P6, PT, R7.reuse, UR4, PT, P6 ;  /* 0x0000000407007c0c */ /* 0x040fe4000bfc6360 */
[----:B------:R-:W-:Y:S02]  /*0710*/  ISETP.LT.U32.AND P1, PT, R6, c[0x0][0x180], PT ;  /* 0x0000600006007a0c */ /* 0x000fe40003f21070 */
[----:B------:R-:W-:Y:S02]  /*0720*/  SEL R20, RZ, c[0x0][0x178], P5 ;  /* 0x00005e00ff147a07 */ /* 0x000fe40002800000 */
[----:B------:R-:W-:Y:S02]  /*0730*/  ISETP.LT.OR.EX P6, PT, R7, R43, P6, P1 ;  /* 0x0000002b0700720c */ /* 0x000fe400037c1710 */
[----:B------:R-:W-:Y:S02]  /*0740*/  SEL R4, R42, RZ, !P5 ;  /* 0x000000ff2a047207 */ /* 0x000fe40006800000 */
[----:B------:R-:W-:-:S02]  /*0750*/  SEL R11, R37, RZ, !P6 ;  /* 0x000000ff250b7207 */ /* 0x000fc40007000000 */
[----:B------:R-:W-:Y:S02]  /*0760*/  SEL R21, R36, RZ, !P6 ;  /* 0x000000ff24157207 */ /* 0x000fe40007000000 */
[----:B------:R-:W-:-:S04]  /*0770*/  IADD3 R20, P1, P3, R6, -R11, -R20 ;  /* 0x8000000b06147210 */ /* 0x000fc80007b3e814 */
[----:B------:R-:W-:Y:S02]  /*0780*/  IADD3.X R21, R7, ~R21, ~R4, P1, P3 ;  /* 0x8000001507157210 */ /* 0x000fe40000fe6c04 */
[----:B------:R-:W-:-:S04]  /*0790*/  LOP3.LUT R4, R9, 0x7, RZ, 0xfc, !PT ;  /* 0x0000000709047812 */ /* 0x000fc800078efcff */
[----:B------:R-:W-:-:S13]  /*07a0*/  ISETP.GE.AND P0, PT, R4, c[0x0][0x18c], PT ;  /* 0x0000630004007a0c */ /* 0x000fda0003f06270 */
[----:B------:R0:W2:Y:S01]  /*07b0*/  @!P0 LDG.E.64 R14, [R24.64+0x38] ;  /* 0x00003806180e8981 */ /* 0x0000a2000c1e1b00 */
[----:B------:R-:W-:-:S04]  /*07c0*/  LOP3.LUT R6, R9, 0x6, RZ, 0xfc, !PT ;  /* 0x0000000609067812 */ /* 0x000fc800078efcff */
[----:B------:R-:W-:Y:S01]  /*07d0*/  ISETP.GE.AND P1, PT, R6, c[0x0][0x18c], PT ;  /* 0x0000630006007a0c */ /* 0x000fe20003f26270 */
[----:B------:R-:W-:-:S12]  /*07e0*/  CS2R R10, SRZ ;  /* 0x00000000000a7805 */ /* 0x000fd8000001ff00 */
[----:B------:R0:W4:Y:S01]  /*07f0*/  @!P1 LDG.E.64 R10, [R24.64+0x30] ;  /* 0x00003006180a9981 */ /* 0x000122000c1e1b00 */
[C---:B---3--:R-:W-:Y:S02]  /*0800*/  ISETP.GE.U32.AND P1, PT, R22.reuse, c[0x0][0x17c], PT ;  /* 0x00005f0016007a0c */ /* 0x048fe40003f26070 */
[----:B------:R-:W-:Y:S02]  /*0810*/  ISETP.LT.U32.AND P3, PT, R22, c[0x0][0x178], PT ;  /* 0x00005e0016007a0c */ /* 0x000fe40003f61070 */
[----:B------:R-:W-:-:S04]  /*0820*/  ISETP.GE.AND.EX P1, PT, R23, R44, PT, P1 ;  /* 0x0000002c1700720c */ /* 0x000fc80003f26310 */
[C---:B------:R-:W-:Y:S02]  /*0830*/  ISETP.LT.OR.EX P4, PT, R23.reuse, R42, P1, P3 ;  /* 0x0000002a1700720c */ /* 0x040fe40000f81730 */
[C---:B------:R-:W-:Y:S02]  /*0840*/  ISETP.GE.U32.AND P1, PT, R22.reuse, c[0x0][0x184], PT ;  /* 0x0000610016007a0c */ /* 0x040fe40003f26070 */
[----:B------:R-:W-:Y:S02]  /*0850*/  ISETP.LT.U32.AND P3, PT, R22, c[0x0][0x180], PT ;  /* 0x0000600016007a0c */ /* 0x000fe40003f61070 */
[----:B------:R-:W-:-:S04]  /*0860*/  ISETP.GE.AND.EX P1, PT, R23, UR4, PT, P1 ;  /* 0x0000000417007c0c */ /* 0x000fc8000bf26310 */
[----:B------:R-:W-:Y:S02]  /*0870*/  ISETP.LT.OR.EX P0, PT, R23, R43, P1, P3 ;  /* 0x0000002b1700720c */ /* 0x000fe40000f01730 */
[----:B------:R-:W-:Y:S02]  /*0880*/  SEL R40, RZ, c[0x0][0x178], P4 ;  /* 0x00005e00ff287a07 */ /* 0x000fe40002000000 */
[----:B------:R-:W-:Y:S02]  /*0890*/  SEL R41, R37, RZ, !P0 ;  /* 0x000000ff25297207 */ /* 0x000fe40004000000 */
[----:B0-----:R-:W-:Y:S02]  /*08a0*/  SEL R25, R42, RZ, !P4 ;  /* 0x000000ff2a197207 */ /* 0x001fe40006000000 */
[----:B------:R-:W-:Y:S02]  /*08b0*/  SEL R24, R36, RZ, !P0 ;  /* 0x000000ff24187207 */ /* 0x000fe40004000000 */
[----:B------:R-:W-:-:S04]  /*08c0*/  IADD3 R22, P1, P3, R22, -R41, -R40 ;  /* 0x8000002916167210 */ /* 0x000fc80007b3e828 */
[----:B------:R-:W-:Y:S02]  /*08d0*/  IADD3.X R23, R23, ~R24, ~R25, P1, P3 ;  /* 0x8000001817177210 */ /* 0x000fe40000fe6c19 */
[----:B------:R-:W-:Y:S02]  /*08e0*/  P2R R39, PR, RZ, 0x10 ;  /* 0x00000010ff277803 */ /* 0x000fe40000000000 */
[----:B------:R-:W-:Y:S02]  /*08f0*/  P2R R7, PR, RZ, 0x1 ;  /* 0x00000001ff077803 */ /* 0x000fe40000000000 */
[----:B------:R-:W-:Y:S02]  /*0900*/  PLOP3.LUT P6, PT, P5, P6, PT, 0x80, 0x0 ;  /* 0x000000000000781c */ /* 0x000fe40002fcd070 */
[----:B------:R-:W-:Y:S02]  /*0910*/  ISETP.NE.AND P5, PT, R39, RZ, PT ;  /* 0x000000ff2700720c */ /* 0x000fe40003fa5270 */
[----:B------:R-:W-:-:S02]  /*0920*/  SEL R20, R20, RZ, !P6 ;  /* 0x000000ff14147207 */ /* 0x000fc40007000000 */
[----:B------:R-:W-:Y:S02]  /*0930*/  SEL R21, R21, RZ, !P6 ;  /* 0x000000ff15157207 */ /* 0x000fe40007000000 */
[C---:B--2---:R-:W-:Y:S02]  /*0940*/  ISETP.GE.U32.AND P1, PT, R14.reuse, c[0x0][0x17c], PT ;  /* 0x00005f000e007a0c */ /* 0x044fe40003f26070 */
        /* <DEDUP_REMOVED lines=9> */
[----:B------:R-:W-:Y:S02]  /*09e0*/  SEL R25, R42, RZ, !P4 ;  /* 0x000000ff2a197207 */ /* 0x000fe40006000000 */
[----:B------:R-:W-:Y:S02]  /*09f0*/  SEL R44, R36, RZ, !P0 ;  /* 0x000000ff242c7207 */ /* 0x000fe40004000000 */
[----:B------:R-:W-:-:S04]  /*0a00*/  IADD3 R24, P1, P3, R14, -R45, -R24 ;  /* 0x8000002d0e187210 */ /* 0x000fc80007b3e818 */
[----:B------:R-:W-:Y:S02]  /*0a10*/  IADD3.X R25, R15, ~R44, ~R25, P1, P3 ;  /* 0x8000002c0f197210 */ /* 0x000fe40000fe6c19 */
[C---:B----4-:R-:W-:Y:S01]  /*0a20*/  ISETP.GE.U32.AND P1, PT, R10.reuse, c[0x0][0x184], PT ;  /* 0x000061000a007a0c */ /* 0x050fe20003f26070 */
[----:B------:R-:W-:Y:S01]  /*0a30*/  IMAD.MOV.U32 R45, RZ, RZ, c[0x0][0x17c] ;  /* 0x00005f00ff2d7624 */ /* 0x000fe200078e00ff */
[----:B------:R-:W-:Y:S02]  /*0a40*/  ISETP.LT.U32.AND P3, PT, R10, c[0x0][0x180], PT ;  /* 0x000060000a007a0c */ /* 0x000fe40003f61070 */
[C---:B------:R-:W-:Y:S02]  /*0a50*/  ISETP.GE.AND.EX P1, PT, R11.reuse, UR4, PT, P1 ;  /* 0x000000040b007c0c */ /* 0x040fe4000bf26310 */
[----:B------:R-:W-:Y:S02]  /*0a60*/  SHF.R.S32.HI R45, RZ, 0x1f, R45 ;  /* 0x0000001fff2d7819 */ /* 0x000fe4000001142d */
[----:B------:R-:W-:-:S02]  /*0a70*/  ISETP.LT.OR.EX P1, PT, R11, R43, P1, P3 ;  /* 0x0000002b0b00720c */ /* 0x000fc40000f21730 */
[C---:B------:R-:W-:Y:S02]  /*0a80*/  ISETP.GE.U32.AND P3, PT, R10.reuse, c[0x0][0x17c], PT ;  /* 0x00005f000a007a0c */ /* 0x040fe40003f66070 */
[----:B------:R-:W-:Y:S02]  /*0a90*/  P2R R41, PR, RZ, 0x1 ;  /* 0x00000001ff297803 */ /* 0x000fe40000000000 */
[----:B------:R-:W-:Y:S02]  /*0aa0*/  ISETP.GE.AND.EX P0, PT, R11, R45, PT, P3 ;  /* 0x0000002d0b00720c */ /* 0x000fe40003f06330 */
[----:B------:R-:W0:Y:S01]  /*0ab0*/  S2R R45, SR_TID.X ;  /* 0x00000000002d7919 */ /* 0x000e220000002100 */
[----:B------:R-:W-:Y:S02]  /*0ac0*/  ISETP.LT.U32.AND P3, PT, R10, c[0x0][0x178], PT ;  /* 0x00005e000a007a0c */ /* 0x000fe40003f61070 */
[----:B------:R-:W-:Y:S02]  /*0ad0*/  SEL R43, R37, RZ, !P1 ;  /* 0x000000ff252b7207 */ /* 0x000fe40004800000 */
[----:B------:R-:W-:-:S02]  /*0ae0*/  ISETP.LT.OR.EX P3, PT, R11, R42, P0, P3 ;  /* 0x0000002a0b00720c */ /* 0x000fc40000761730 */
[----:B------:R-:W-:Y:S02]  /*0af0*/  SEL R36, R36, RZ, !P1 ;  /* 0x000000ff24247207 */ /* 0x000fe40004800000 */
[----:B------:R-:W-:Y:S02]  /*0b00*/  P2R R14, PR, RZ, 0x2 ;  /* 0x00000002ff0e7803 */ /* 0x000fe40000000000 */
[----:B------:R-:W-:Y:S02]  /*0b10*/  ISETP.NE.AND P1, PT, R7, RZ, PT ;  /* 0x000000ff0700720c */ /* 0x000fe40003f25270 */
[----:B------:R-:W-:Y:S02]  /*0b20*/  SEL R44, RZ, c[0x0][0x178], P3 ;  /* 0x00005e00ff2c7a07 */ /* 0x000fe40001800000 */
[----:B------:R-:W-:Y:S02]  /*0b30*/  P2R R15, PR, RZ, 0x2 ;  /* 0x00000002ff0f7803 */ /* 0x000fe40000000000 */
[----:B------:R-:W-:-:S02]  /*0b40*/  P2R R40, PR, RZ, 0x10 ;  /* 0x00000010ff287803 */ /* 0x000fc40000000000 */
[----:B------:R-:W-:Y:S02]  /*0b50*/  ISETP.NE.AND P1, PT, R35, RZ, PT ;  /* 0x000000ff2300720c */ /* 0x000fe40003f25270 */
[----:B------:R-:W-:Y:S02]  /*0b60*/  SEL R7, R42, RZ, !P3 ;  /* 0x000000ff2a077207 */ /* 0x000fe40005800000 */
[----:B------:R-:W-:-:S04]  /*0b70*/  IADD3 R35, P4, P0, R10, -R43, -R44 ;  /* 0x8000002b0a237210 */ /* 0x000fc8000789e82c */
[----:B------:R-:W-:Y:S02]  /*0b80*/  IADD3.X R36, R11, ~R36, ~R7, P4, P0 ;  /* 0x800000240b247210 */ /* 0x000fe400027e0c07 */
[----:B------:R-:W-:Y:S01]  /*0b90*/  ISETP.NE.AND P0, PT, R34, RZ, PT ;  /* 0x000000ff2200720c */ /* 0x000fe20003f05270 */
[----:B0-----:R-:W-:-:S05]  /*0ba0*/  IMAD.SHL.U32 R34, R45, 0x2, RZ ;  /* 0x000000022d227824 */ /* 0x001fca00078e00ff */
[----:B------:R-:W-:-:S04]  /*0bb0*/  LOP3.LUT R7, R34, 0x80, RZ, 0xc0, !PT ;  /* 0x0000008022077812 */ /* 0x000fc800078ec0ff */
[--C-:B------:R-:W-:Y:S02]  /*0bc0*/  LOP3.LUT R7, R7, 0x40, R34.reuse, 0xf8, !PT ;  /* 0x0000004007077812 */ /* 0x100fe400078ef822 */
[----:B------:R-:W-:Y:S02]  /*0bd0*/  P2R R37, PR, RZ, 0x2 ;  /* 0x00000002ff257803 */ /* 0x000fe40000000000 */
[----:B------:R-:W-:Y:S02]  /*0be0*/  LOP3.LUT R7, R7, 0x3e, R34, 0xf8, !PT ;  /* 0x0000003e07077812 */ /* 0x000fe400078ef822 */
[----:B------:R-:W-:Y:S02]  /*0bf0*/  ISETP.NE.AND P1, PT, R38, RZ, PT ;  /* 0x000000ff2600720c */ /* 0x000fe40003f25270 */
[----:B------:R-:W-:Y:S02]  /*0c00*/  LOP3.LUT R38, R8, R7, RZ, 0xfc, !PT ;  /* 0x0000000708267212 */ /* 0x000fe400078efcff */
[----:B------:R-:W-:-:S02]  /*0c10*/  SHF.R.S32.HI R11, RZ, 0x1f, R8 ;  /* 0x0000001fff0b7819 */ /* 0x000fc40000011408 */
[----:B------:R-:W-:-:S04]  /*0c20*/  LEA R10, P4, R38, c[0x0][0x168], 0x3 ;  /* 0x00005a00260a7a11 */ /* 0x000fc800078818ff */
[----:B------:R-:W-:Y:S02]  /*0c30*/  LEA.HI.X R11, R38, c[0x0][0x16c], R11, 0x3, P4 ;  /* 0x00005b00260b7a11 */ /* 0x000fe400020f1c0b */
[----:B------:R-:W-:-:S04]  /*0c40*/  ISETP.NE.AND P4, PT, R0, RZ, PT ;  /* 0x000000ff0000720c */ /* 0x000fc80003f85270 */
[----:B------:R-:W-:Y:S02]  /*0c50*/  PLOP3.LUT P0, PT, P4, P0, PT, 0x80, 0x0 ;  /* 0x000000000000781c */ /* 0x000fe40002701070 */
[----:B------:R-:W-:-:S04]  /*0c60*/  ISETP.NE.AND P4, PT, R31, RZ, PT ;  /* 0x000000ff1f00720c */ /* 0x000fc80003f85270 */
[----:B------:R-:W-:Y:S02]  /*0c70*/  PLOP3.LUT P4, PT, P4, P2, PT, 0x80, 0x0 ;  /* 0x000000000000781c */ /* 0x000fe40002785070 */
[----:B------:R-:W-:Y:S02]  /*0c80*/  ISETP.NE.AND P2, PT, R32, RZ, PT ;  /* 0x000000ff2000720c */ /* 0x000fe40003f45270 */
[----:B------:R-:W-:Y:S02]  /*0c90*/  P2R R38, PR, RZ, 0x1 ;  /* 0x00000001ff267803 */ /* 0x000fe40000000000 */
[----:B------:R-:W-:Y:S02]  /*0ca0*/  PLOP3.LUT P2, PT, P2, P1, PT, 0x80, 0x0 ;  /* 0x000000000000781c */ /* 0x000fe40001743070 */
[----:B------:R-:W-:Y:S02]  /*0cb0*/  ISETP.NE.AND P0, PT, R33, RZ, PT ;  /* 0x000000ff2100720c */ /* 0x000fe40003f05270 */
        /* <DEDUP_REMOVED lines=8> */
[----:B------:R-:W-:-:S02]  /*0d40*/  P2R R33, PR, RZ, 0x4 ;  /* 0x00000004ff217803 */ /* 0x000fc40000000000 */
[----:B------:R-:W-:Y:S02]  /*0d50*/  ISETP.NE.AND P1, PT, R40, RZ, PT ;  /* 0x000000ff2800720c */ /* 0x000fe40003f25270 */
[----:B------:R-:W-:Y:S02]  /*0d60*/  ISETP.NE.AND P2, PT, R38, RZ, PT ;  /* 0x000000ff2600720c */ /* 0x000fe40003f45270 */
[----:B------:R-:W-:Y:S02]  /*0d70*/  PLOP3.LUT P1, PT, P1, P4, PT, 0x80, 0x0 ;  /* 0x000000000000781c */ /* 0x000fe40000f29070 */
[----:B------:R-:W-:Y:S02]  /*0d80*/  ISETP.NE.AND P4, PT, R31, RZ, PT ;  /* 0x000000ff1f00720c */ /* 0x000fe40003f85270 */
[----:B------:R-:W-:Y:S02]  /*0d90*/  SEL R32, R13, RZ, !P2 ;  /* 0x000000ff0d207207 */ /* 0x000fe40005000000 */
[----:B------:R-:W-:-:S02]  /*0da0*/  LOP3.LUT R31, R45, 0x7f, RZ, 0xc0, !PT ;  /* 0x0000007f2d1f7812 */ /* 0x000fc400078ec0ff */
[----:B------:R-:W-:Y:S02]  /*0db0*/  SEL R13, R18, RZ, !P2 ;  /* 0x000000ff120d7207 */ /* 0x000fe40005000000 */
[----:B------:R-:W-:Y:S02]  /*0dc0*/  ISETP.NE.AND P2, PT, R33, RZ, PT ;  /* 0x000000ff2100720c */ /* 0x000fe40003f45270 */
[----:B------:R-:W-:Y:S01]  /*0dd0*/  SEL R15, R12, RZ, !P4 ;  /* 0x000000ff0c0f7207 */ /* 0x000fe20006000000 */
[----:B------:R-:W-:Y:S01]  /*0de0*/  IMAD.MOV.U32 R12, RZ, RZ, R32 ;  /* 0x000000ffff0c7224 */ /* 0x000fe200078e0020 */
[----:B------:R-:W-:Y:S01]  /*0df0*/  SEL R14, R30, RZ, !P4 ;  /* 0x000000ff1e0e7207 */ /* 0x000fe20006000000 */
[----:B------:R-:W-:Y:S01]  /*0e00*/  IMAD.SHL.U32 R30, R31, 0x40, RZ ;  /* 0x000000401f1e7824 */ /* 0x000fe200078e00ff */
[----:B------:R-:W-:Y:S02]  /*0e10*/  SEL R32, R29, RZ, !P2 ;  /* 0x000000ff1d207207 */ /* 0x000fe40005000000 */
[----:B------:R-:W-:-:S02]  /*0e20*/  SEL R28, R28, RZ, !P0 ;  /* 0x000000ff1c1c7207 */ /* 0x000fc40004000000 */
[----:B------:R-:W-:Y:S02]  /*0e30*/  SEL R33, R27, RZ, !P2 ;  /* 0x000000ff1b217207 */ /* 0x000fe40005000000 */
[----:B------:R-:W-:Y:S01]  /*0e40*/  SEL R29, R26, RZ, !P0 ;  /* 0x000000ff1a1d7207 */ /* 0x000fe20004000000 */
[----:B------:R0:W-:Y:S01]  /*0e50*/  STS.128 [R30+0x10], R12 ;  /* 0x0000100c1e007388 */ /* 0x0001e20000000c00 */
[----:B------:R-:W-:Y:S02]  /*0e60*/  SEL R22, R22, RZ, !P5 ;  /* 0x000000ff16167207 */ /* 0x000fe40006800000 */
[----:B------:R-:W-:Y:S02]  /*0e70*/  SEL R23, R23, RZ, !P5 ;  /* 0x000000ff17177207 */ /* 0x000fe40006800000 */
[----:B------:R-:W-:Y:S02]  /*0e80*/  SEL R35, R35, RZ, !P3 ;  /* 0x000000ff23237207 */ /* 0x000fe40005800000 */
[----:B------:R-:W-:-:S02]  /*0e90*/  SEL R24, R24, RZ, !P1 ;  /* 0x000000ff18187207 */ /* 0x000fc40004800000 */
[----:B------:R-:W-:Y:S01]  /*0ea0*/  SEL R36, R36, RZ, !P3 ;  /* 0x000000ff24247207 */ /* 0x000fe20005800000 */
[----:B0-----:R-:W-:Y:S02]  /*0eb0*/  IMAD.MOV.U32 R12, RZ, RZ, R32 ;  /* 0x000000ffff0c7224 */ /* 0x001fe400078e0020 */
[----:B------:R-:W-:Y:S02]  /*0ec0*/  IMAD.MOV.U32 R13, RZ, RZ, R33 ;  /* 0x000000ffff0d7224 */ /* 0x000fe400078e0021 */
[----:B------:R-:W-:Y:S02]  /*0ed0*/  IMAD.MOV.U32 R14, RZ, RZ, R28 ;  /* 0x000000ffff0e7224 */ /* 0x000fe400078e001c */
[----:B------:R-:W-:Y:S01]  /*0ee0*/  IMAD.MOV.U32 R15, RZ, RZ, R29 ;  /* 0x000000ffff0f7224 */ /* 0x000fe200078e001d */
[----:B------:R-:W-:-:S04]  /*0ef0*/  SEL R25, R25, RZ, !P1 ;  /* 0x000000ff19197207 */ /* 0x000fc80004800000 */
[----:B------:R0:W-:Y:S02]  /*0f00*/  STS.128 [R30+0x20], R12 ;  /* 0x0000200c1e007388 */ /* 0x0001e40000000c00 */
[----:B0-----:R-:W-:Y:S02]  /*0f10*/  IMAD.MOV.U32 R12, RZ, RZ, R20 ;  /* 0x000000ffff0c7224 */ /* 0x001fe400078e0014 */
[----:B------:R-:W-:Y:S02]  /*0f20*/  IMAD.MOV.U32 R13, RZ, RZ, R21 ;  /* 0x000000ffff0d7224 */ /* 0x000fe400078e0015 */
[----:B------:R-:W-:Y:S02]  /*0f30*/  IMAD.MOV.U32 R14, RZ, RZ, R22 ;  /* 0x000000ffff0e7224 */ /* 0x000fe400078e0016 */
[----:B------:R-:W-:-:S05]  /*0f40*/  IMAD.MOV.U32 R15, RZ, RZ, R23 ;  /* 0x000000ffff0f7224 */ /* 0x000fca00078e0017 */
[----:B------:R0:W-:Y:S02]  /*0f50*/  STS.128 [R30], R12 ;  /* 0x0000000c1e007388 */ /* 0x0001e40000000c00 */
[----:B0-----:R-:W-:Y:S02]  /*0f60*/  IMAD.MOV.U32 R12, RZ, RZ, R35 ;  /* 0x000000ffff0c7224 */ /* 0x001fe400078e0023 */
[----:B------:R-:W-:Y:S02]  /*0f70*/  IMAD.MOV.U32 R13, RZ, RZ, R36 ;  /* 0x000000ffff0d7224 */ /* 0x000fe400078e0024 */
[----:B------:R-:W-:Y:S02]  /*0f80*/  IMAD.MOV.U32 R14, RZ, RZ, R24 ;  /* 0x000000ffff0e7224 */ /* 0x000fe400078e0018 */
[----:B------:R-:W-:-:S05]  /*0f90*/  IMAD.MOV.U32 R15, RZ, RZ, R25 ;  /* 0x000000ffff0f7224 */ /* 0x000fca00078e0019 */
[----:B------:R-:W-:Y:S04]  /*0fa0*/  STS.128 [R30+0x30], R12 ;  /* 0x0000300c1e007388 */ /* 0x000fe80000000c00 */
[----:B------:R-:W-:Y:S01]  /*0fb0*/  BAR.SYNC.DEFER_BLOCKING 0x0 ;  /* 0x0000000000007b1d */ /* 0x000fe20000010000 */
[----:B------:R-:W-:-:S04]  /*0fc0*/  LOP3.LUT R21, R34, 0x3e, RZ, 0xc0, !PT ;  /* 0x0000003e22157812 */ /* 0x000fc800078ec0ff */
[--C-:B------:R-:W-:Y:S01]  /*0fd0*/  LOP3.LUT R21, R21, 0x40, R34.reuse, 0xf8, !PT ;  /* 0x0000004015157812 */ /* 0x100fe200078ef822 */
[----:B------:R-:W0:Y:S03]  /*0fe0*/  LDS.128 R12, [R31.X16] ;  /* 0x000000001f0c7984 */ /* 0x000e26000000cc00 */
[----:B------:R-:W-:-:S04]  /*0ff0*/  LOP3.LUT R21, R21, 0x80, R34, 0xf8, !PT ;  /* 0x0000008015157812 */ /* 0x000fc800078ef822 */
[----:B------:R-:W-:Y:S02]  /*1000*/  LOP3.LUT R22, R8, R21, RZ, 0xfc, !PT ;  /* 0x0000001508167212 */ /* 0x000fe400078efcff */
[----:B------:R-:W-:Y:S02]  /*1010*/  P2R R0, PR, RZ, 0x40 ;  /* 0x00000040ff007803 */ /* 0x000fe40000000000 */
[C---:B------:R-:W-:Y:S01]  /*1020*/  ISETP.GE.AND P6, PT, R22.reuse, c[0x0][0x18c], PT ;  /* 0x0000630016007a0c */ /* 0x040fe20003fc6270 */
[----:B------:R-:W-:Y:S01]  /*1030*/  IMAD.WIDE R20, R22, R19, c[0x0][0x168] ;  /* 0x00005a0016147625 */ /* 0x000fe200078e0213 */
[----:B------:R-:W-:-:S11]  /*1040*/  LOP3.LUT R19, R7, 0x1, R8, 0xfe, !PT ;  /* 0x0000000107137812 */ /* 0x000fd600078efe08 */
[----:B0-----:R-:W-:Y:S01]  /*1050*/  @!P6 STG.E.64 [R20.64], R12 ;  /* 0x0000000c1400e986 */ /* 0x001fe2000c101b06 */
[----:B------:R-:W-:-:S13]  /*1060*/  ISETP.GE.AND P6, PT, R19, c[0x0][0x18c], PT ;  /* 0x0000630013007a0c */ /* 0x000fda0003fc6270 */
[----:B------:R-:W-:Y:S04]  /*1070*/  @!P6 STG.E.64 [R10.64+0x8], R14 ;  /* 0x0000080e0a00e986 */ /* 0x000fe8000c101b06 */
[----:B------:R-:W0:Y:S01]  /*1080*/  LDS.128 R12, [R31.X16+0x800] ;  /* 0x000800001f0c7984 */ /* 0x000e22000000cc00 */
[----:B------:R-:W-:-:S04]  /*1090*/  LOP3.LUT R19, R7, 0x100, R8, 0xfe, !PT ;  /* 0x0000010007137812 */ /* 0x000fc800078efe08 */
[----:B------:R-:W-:Y:S02]  /*10a0*/  ISETP.GE.AND P6, PT, R19, c[0x0][0x18c], PT ;  /* 0x0000630013007a0c */ /* 0x000fe40003fc6270 */
[----:B------:R-:W-:-:S11]  /*10b0*/  LOP3.LUT R19, R7, 0x101, R8, 0xfe, !PT ;  /* 0x0000010107137812 */ /* 0x000fd600078efe08 */
[----:B0-----:R-:W-:Y:S01]  /*10c0*/  @!P6 STG.E.64 [R10.64+0x800], R12 ;  /* 0x0008000c0a00e986 */ /* 0x001fe2000c101b06 */
        /* <DEDUP_REMOVED lines=12> */
[----:B------:R-:W-:Y:S02]  /*1190*/  LOP3.LUT R7, R7, 0x301, R8, 0xfe, !PT ;  /* 0x0000030107077812 */ /* 0x000fe400078efe08 */
[----:B------:R-:W-:Y:S02]  /*11a0*/  SEL R23, RZ, 0x1, !P5 ;  /* 0x00000001ff177807 */ /* 0x000fe40006800000 */
[----:B------:R-:W-:Y:S02]  /*11b0*/  ISETP.GE.AND P5, PT, R7, c[0x0][0x18c], PT ;  /* 0x0000630007007a0c */ /* 0x000fe40003fa6270 */
[----:B------:R-:W-:Y:S02]  /*11c0*/  P2R R18, PR, RZ, 0x10 ;  /* 0x00000010ff127803 */ /* 0x000fe40000000000 */
[----:B------:R-:W-:-:S04]  /*11d0*/  ISETP.NE.AND P4, PT, R38, RZ, PT ;  /* 0x000000ff2600720c */ /* 0x000fc80003f85270 */
[----:B------:R-:W-:Y:S02]  /*11e0*/  SEL R25, RZ, 0x1, !P4 ;  /* 0x00000001ff197807 */ /* 0x000fe40006000000 */
[C---:B------:R-:W-:Y:S01]  /*11f0*/  ISETP.GE.AND P4, PT, R9.reuse, c[0x0][0x18c], PT ;  /* 0x0000630009007a0c */ /* 0x040fe20003f86270 */
[----:B0-----:R0:W-:Y:S01]  /*1200*/  @!P6 STG.E.64 [R10.64+0x1800], R12 ;  /* 0x0018000c0a00e986 */ /* 0x0011e2000c101b06 */
[----:B------:R-:W-:-:S04]  /*1210*/  IADD3 R20, P6, R9, c[0x0][0x170], RZ ;  /* 0x00005c0009147a10 */ /* 0x000fc80007fde0ff */
[----:B------:R-:W-:Y:S02]  /*1220*/  LEA.HI.X.SX32 R21, R9, c[0x0][0x174], 0x1, P6 ;  /* 0x00005d0009157a11 */ /* 0x000fe400030f0eff */
[----:B------:R-:W-:Y:S01]  /*1230*/  ISETP.NE.AND P6, PT, R0, RZ, PT ;  /* 0x000000ff0000720c */ /* 0x000fe20003fc5270 */
[----:B------:R1:W-:Y:S01]  /*1240*/  @!P5 STG.E.64 [R10.64+0x1808], R14 ;  /* 0x0018080e0a00d986 */ /* 0x0003e2000c101b06 */
[----:B------:R-:W-:Y:S02]  /*1250*/  ISETP.GE.AND P5, PT, R16, c[0x0][0x18c], PT ;  /* 0x0000630010007a0c */ /* 0x000fe40003fa6270 */
[----:B------:R-:W-:Y:S02]  /*1260*/  SEL R19, RZ, 0x1, !P6 ;  /* 0x00000001ff137807 */ /* 0x000fe40007000000 */
[----:B------:R-:W-:-:S03]  /*1270*/  ISETP.GE.AND P6, PT, R17, c[0x0][0x18c], PT ;  /* 0x0000630011007a0c */ /* 0x000fc60003fc6270 */
[----:B------:R1:W-:Y:S01]  /*1280*/  @!P4 STG.E.U8 [R20.64], R19 ;  /* 0x000000131400c986 */ /* 0x0003e2000c101106 */
[----:B------:R-:W-:-:S05]  /*1290*/  ISETP.NE.AND P4, PT, R18, RZ, PT ;  /* 0x000000ff1200720c */ /* 0x000fca0003f85270 */
[----:B------:R1:W-:Y:S01]  /*12a0*/  @!P5 STG.E.U8 [R20.64+0x1], R23 ;  /* 0x000001171400d986 */ /* 0x0003e2000c101106 */
[----:B------:R-:W-:-:S03]  /*12b0*/  ISETP.GE.AND P5, PT, R5, c[0x0][0x18c], PT ;  /* 0x0000630005007a0c */ /* 0x000fc60003fa6270 */
[----:B------:R1:W-:Y:S01]  /*12c0*/  @!P6 STG.E.U8 [R20.64+0x2], R25 ;  /* 0x000002191400e986 */ /* 0x0003e2000c101106 */
[----:B------:R-:W-:Y:S02]  /*12d0*/  ISETP.GE.AND P6, PT, R2, c[0x0][0x18c], PT ;  /* 0x0000630002007a0c */ /* 0x000fe40003fc6270 */
[----:B------:R-:W-:Y:S02]  /*12e0*/  SEL R7, RZ, 0x1, !P4 ;  /* 0x00000001ff077807 */ /* 0x000fe40006000000 */
[----:B------:R-:W-:Y:S02]  /*12f0*/  SEL R9, RZ, 0x1, !P2 ;  /* 0x00000001ff097807 */ /* 0x000fe40005000000 */
[----:B------:R-:W-:-:S03]  /*1300*/  ISETP.GE.AND P4, PT, R3, c[0x0][0x18c], PT ;  /* 0x0000630003007a0c */ /* 0x000fc60003f86270 */
[----:B------:R1:W-:Y:S01]  /*1310*/  @!P5 STG.E.U8 [R20.64+0x3], R7 ;  /* 0x000003071400d986 */ /* 0x0003e2000c101106 */
[----:B------:R-:W-:-:S03]  /*1320*/  ISETP.GE.AND P5, PT, R6, c[0x0][0x18c], PT ;  /* 0x0000630006007a0c */ /* 0x000fc60003fa6270 */
[----:B------:R1:W-:Y:S01]  /*1330*/  @!P6 STG.E.U8 [R20.64+0x4], R9 ;  /* 0x000004091400e986 */ /* 0x0003e2000c101106 */
[----:B------:R-:W-:Y:S02]  /*1340*/  ISETP.GE.AND P6, PT, R4, c[0x0][0x18c], PT ;  /* 0x0000630004007a0c */ /* 0x000fe40003fc6270 */
[----:B------:R-:W-:Y:S02]  /*1350*/  SEL R5, RZ, 0x1, !P0 ;  /* 0x00000001ff057807 */ /* 0x000fe40004000000 */
[----:B0-----:R-:W-:-:S03]  /*1360*/  SEL R13, RZ, 0x1, !P3 ;  /* 0x00000001ff0d7807 */ /* 0x001fc60005800000 */
[----:B------:R1:W-:Y:S01]  /*1370*/  @!P4 STG.E.U8 [R20.64+0x5], R5 ;  /* 0x000005051400c986 */ /* 0x0003e2000c101106 */
[----:B------:R-:W-:-:S03]  /*1380*/  SEL R3, RZ, 0x1, !P1 ;  /* 0x00000001ff037807 */ /* 0x000fc60004800000 */
[----:B------:R1:W-:Y:S02]  /*1390*/  @!P5 STG.E.U8 [R20.64+0x6], R13 ;  /* 0x0000060d1400d986 */ /* 0x0003e4000c101106 */
[----:B------:R-:W-:Y:S05]  /*13a0*/  @P6 EXIT ;  /* 0x000000000000694d */ /* 0x000fea0003800000 */
[----:B------:R-:W-:Y:S01]  /*13b0*/  STG.E.U8 [R20.64+0x7], R3 ;  /* 0x0000070314007986 */ /* 0x000fe2000c101106 */
[----:B------:R-:W-:Y:S05]  /*13c0*/  EXIT ;  /* 0x000000000000794d */ /* 0x000fea0003800000 */
.L_x_0:
[----:B------:R-:W-:-:S00]  /*13d0*/  BRA `(.L_x_0) ;  /* 0xfffffff000007947 */ /* 0x000fc0000383ffff */
[----:B------:R-:W-:-:S00]  /*13e0*/  NOP ;  /* 0x0000000000007918 */ /* 0x000fc00000000000 */
        /* <DEDUP_REMOVED lines=9> */
.L_x_1:


//--------------------- .nv.shared.triton_        --------------------------
	.section	.nv.shared.triton_,"aw",@nobits
	.sectionflags	@""
	.align	16
